//
// Generated by NVIDIA NVVM Compiler
//
// Compiler Build ID: CL-36424714
// Cuda compilation tools, release 13.0, V13.0.88
// Based on NVVM 20.0.0
//

.version 9.0
.target sm_100
.address_size 64

	// .globl	_ZN3cub18CUB_300001_SM_10006detail11EmptyKernelIvEEvv
.global .align 4 .b8 precalc_xorwow_matrix[102400];
.global .align 4 .b8 precalc_xorwow_offset_matrix[102400];
.global .align 4 .b8 mrg32k3aM1[2304];
.global .align 4 .b8 mrg32k3aM2[2304];
.global .align 4 .b8 mrg32k3aM1SubSeq[2016];
.global .align 4 .b8 mrg32k3aM2SubSeq[2016];
.global .align 4 .b8 mrg32k3aM1Seq[2304];
.global .align 4 .b8 mrg32k3aM2Seq[2304];
.const .align 8 .b8 __cr_lgamma_table[72];
.global .align 1 .b8 _ZN40_INTERNAL_121d718c_4_k_cu_a820efd9_595514cuda3std3__45__cpo5beginE[1];
.global .align 1 .b8 _ZN40_INTERNAL_121d718c_4_k_cu_a820efd9_595514cuda3std3__45__cpo3endE[1];
.global .align 1 .b8 _ZN40_INTERNAL_121d718c_4_k_cu_a820efd9_595514cuda3std3__45__cpo6cbeginE[1];
.global .align 1 .b8 _ZN40_INTERNAL_121d718c_4_k_cu_a820efd9_595514cuda3std3__45__cpo4cendE[1];
.global .align 1 .b8 _ZN40_INTERNAL_121d718c_4_k_cu_a820efd9_595514cuda3std3__45__cpo6rbeginE[1];
.global .align 1 .b8 _ZN40_INTERNAL_121d718c_4_k_cu_a820efd9_595514cuda3std3__45__cpo4rendE[1];
.global .align 1 .b8 _ZN40_INTERNAL_121d718c_4_k_cu_a820efd9_595514cuda3std3__45__cpo7crbeginE[1];
.global .align 1 .b8 _ZN40_INTERNAL_121d718c_4_k_cu_a820efd9_595514cuda3std3__45__cpo5crendE[1];
.global .align 1 .b8 _ZN40_INTERNAL_121d718c_4_k_cu_a820efd9_595514cuda3std3__442_GLOBAL__N__121d718c_4_k_cu_a820efd9_595516ignoreE[1];
.global .align 1 .b8 _ZN40_INTERNAL_121d718c_4_k_cu_a820efd9_595514cuda3std3__419piecewise_constructE[1];
.global .align 1 .b8 _ZN40_INTERNAL_121d718c_4_k_cu_a820efd9_595514cuda3std3__48in_placeE[1];
.global .align 1 .b8 _ZN40_INTERNAL_121d718c_4_k_cu_a820efd9_595514cuda3std3__420unreachable_sentinelE[1];
.global .align 1 .b8 _ZN40_INTERNAL_121d718c_4_k_cu_a820efd9_595514cuda3std3__47nulloptE[1];
.global .align 1 .b8 _ZN40_INTERNAL_121d718c_4_k_cu_a820efd9_595514cuda3std3__48unexpectE[1];
.global .align 1 .b8 _ZN40_INTERNAL_121d718c_4_k_cu_a820efd9_595514cuda3std6ranges3__45__cpo4swapE[1];
.global .align 1 .b8 _ZN40_INTERNAL_121d718c_4_k_cu_a820efd9_595514cuda3std6ranges3__45__cpo9iter_moveE[1];
.global .align 1 .b8 _ZN40_INTERNAL_121d718c_4_k_cu_a820efd9_595514cuda3std6ranges3__45__cpo5beginE[1];
.global .align 1 .b8 _ZN40_INTERNAL_121d718c_4_k_cu_a820efd9_595514cuda3std6ranges3__45__cpo3endE[1];
.global .align 1 .b8 _ZN40_INTERNAL_121d718c_4_k_cu_a820efd9_595514cuda3std6ranges3__45__cpo6cbeginE[1];
.global .align 1 .b8 _ZN40_INTERNAL_121d718c_4_k_cu_a820efd9_595514cuda3std6ranges3__45__cpo4cendE[1];
.global .align 1 .b8 _ZN40_INTERNAL_121d718c_4_k_cu_a820efd9_595514cuda3std6ranges3__45__cpo7advanceE[1];
.global .align 1 .b8 _ZN40_INTERNAL_121d718c_4_k_cu_a820efd9_595514cuda3std6ranges3__45__cpo9iter_swapE[1];
.global .align 1 .b8 _ZN40_INTERNAL_121d718c_4_k_cu_a820efd9_595514cuda3std6ranges3__45__cpo4nextE[1];
.global .align 1 .b8 _ZN40_INTERNAL_121d718c_4_k_cu_a820efd9_595514cuda3std6ranges3__45__cpo4prevE[1];
.global .align 1 .b8 _ZN40_INTERNAL_121d718c_4_k_cu_a820efd9_595514cuda3std6ranges3__45__cpo4dataE[1];
.global .align 1 .b8 _ZN40_INTERNAL_121d718c_4_k_cu_a820efd9_595514cuda3std6ranges3__45__cpo5cdataE[1];
.global .align 1 .b8 _ZN40_INTERNAL_121d718c_4_k_cu_a820efd9_595514cuda3std6ranges3__45__cpo4sizeE[1];
.global .align 1 .b8 _ZN40_INTERNAL_121d718c_4_k_cu_a820efd9_595514cuda3std6ranges3__45__cpo5ssizeE[1];
.global .align 1 .b8 _ZN40_INTERNAL_121d718c_4_k_cu_a820efd9_595514cuda3std6ranges3__45__cpo8distanceE[1];
.global .align 1 .b8 _ZN40_INTERNAL_121d718c_4_k_cu_a820efd9_595516thrust24THRUST_300001_SM_1000_NS8cuda_cub3parE[1];
.global .align 1 .b8 _ZN40_INTERNAL_121d718c_4_k_cu_a820efd9_595516thrust24THRUST_300001_SM_1000_NS8cuda_cub10par_nosyncE[1];
.global .align 1 .b8 _ZN40_INTERNAL_121d718c_4_k_cu_a820efd9_595516thrust24THRUST_300001_SM_1000_NS6system6detail10sequential3seqE[1];
.global .align 1 .b8 _ZN40_INTERNAL_121d718c_4_k_cu_a820efd9_595516thrust24THRUST_300001_SM_1000_NS6system3cpp3parE[1];
.global .align 1 .b8 _ZN40_INTERNAL_121d718c_4_k_cu_a820efd9_595516thrust24THRUST_300001_SM_1000_NS12placeholders2_1E[1];
.global .align 1 .b8 _ZN40_INTERNAL_121d718c_4_k_cu_a820efd9_595516thrust24THRUST_300001_SM_1000_NS12placeholders2_2E[1];
.global .align 1 .b8 _ZN40_INTERNAL_121d718c_4_k_cu_a820efd9_595516thrust24THRUST_300001_SM_1000_NS12placeholders2_3E[1];
.global .align 1 .b8 _ZN40_INTERNAL_121d718c_4_k_cu_a820efd9_595516thrust24THRUST_300001_SM_1000_NS12placeholders2_4E[1];
.global .align 1 .b8 _ZN40_INTERNAL_121d718c_4_k_cu_a820efd9_595516thrust24THRUST_300001_SM_1000_NS12placeholders2_5E[1];
.global .align 1 .b8 _ZN40_INTERNAL_121d718c_4_k_cu_a820efd9_595516thrust24THRUST_300001_SM_1000_NS12placeholders2_6E[1];
.global .align 1 .b8 _ZN40_INTERNAL_121d718c_4_k_cu_a820efd9_595516thrust24THRUST_300001_SM_1000_NS12placeholders2_7E[1];
.global .align 1 .b8 _ZN40_INTERNAL_121d718c_4_k_cu_a820efd9_595516thrust24THRUST_300001_SM_1000_NS12placeholders2_8E[1];
.global .align 1 .b8 _ZN40_INTERNAL_121d718c_4_k_cu_a820efd9_595516thrust24THRUST_300001_SM_1000_NS12placeholders2_9E[1];
.global .align 1 .b8 _ZN40_INTERNAL_121d718c_4_k_cu_a820efd9_595516thrust24THRUST_300001_SM_1000_NS12placeholders3_10E[1];
.global .align 1 .b8 _ZN40_INTERNAL_121d718c_4_k_cu_a820efd9_595516thrust24THRUST_300001_SM_1000_NS3seqE[1];
.global .align 1 .b8 _ZN40_INTERNAL_121d718c_4_k_cu_a820efd9_595516thrust24THRUST_300001_SM_1000_NS6deviceE[1];

.visible .entry _ZN3cub18CUB_300001_SM_10006detail11EmptyKernelIvEEvv()
{


	ret;

}


// ===== COMPILED SASS (sm_100) =====

	.target	sm_100

	.elftype	@"ET_EXEC"


//--------------------- .note.nv.tkinfo           --------------------------
	.section	.note.nv.tkinfo,"",@"SHT_NOTE"
	.sectionflags	@"SHF_NOTE_NV_TKINFO"
	.tkinfo
        /*0018*/ 	.word	0x00000002
        /*0030*/ 	.string	""
        /*0030*/ 	.string	"ptxas"
        /*0030*/ 	.string	"Cuda compilation tools, release 13.0, V13.0.88"
        /*0030*/ 	.string	"Build cuda_13.0.r13.0/compiler.36424714_0"
        /*0030*/ 	.string	"-arch sm_100 -m 64 "



//--------------------- .note.nv.cuinfo           --------------------------
	.section	.note.nv.cuinfo,"",@"SHT_NOTE"
	.sectionflags	@"SHF_NOTE_NV_CUINFO"
        /*0018*/ 	.short	0x0002
        /*001a*/ 	.short	0x0064
        /*001c*/ 	.short	0x0082
	.zero		2


//--------------------- .nv.info                  --------------------------
	.section	.nv.info,"",@"SHT_CUDA_INFO"
	.align	4


	//----- nvinfo : EIATTR_REGCOUNT
	.align		4
        /*0000*/ 	.byte	0x04, 0x2f
        /*0002*/ 	.short	(.L_55 - .L_54)
	.align		4
.L_54:
        /*0004*/ 	.word	index@(_ZN3cub18CUB_300001_SM_10006detail11EmptyKernelIvEEvv)
        /*0008*/ 	.word	0x00000004


	//----- nvinfo : EIATTR_FRAME_SIZE
	.align		4
.L_55:
        /*000c*/ 	.byte	0x04, 0x11
        /*000e*/ 	.short	(.L_57 - .L_56)
	.align		4
.L_56:
        /*0010*/ 	.word	index@(_ZN3cub18CUB_300001_SM_10006detail11EmptyKernelIvEEvv)
        /*0014*/ 	.word	0x00000000


	//----- nvinfo : EIATTR_MIN_STACK_SIZE
	.align		4
.L_57:
        /*0018*/ 	.byte	0x04, 0x12
        /*001a*/ 	.short	(.L_59 - .L_58)
	.align		4
.L_58:
        /*001c*/ 	.word	index@(_ZN3cub18CUB_300001_SM_10006detail11EmptyKernelIvEEvv)
        /*0020*/ 	.word	0x00000000
.L_59:


//--------------------- .nv.compat                --------------------------
	.section	.nv.compat,"",@"SHT_CUDA_COMPAT_INFO"
	.align	4
        /*0000*/ 	.byte	0x02, 0x09, 0x00, 0x00, 0x02, 0x02, 0x01, 0x00, 0x02, 0x05, 0x05, 0x00, 0x03, 0x07, 0x01, 0x01
        /*0010*/ 	.byte	0x02, 0x03, 0x00, 0x00, 0x02, 0x06, 0x01, 0x00, 0x04, 0x0b, 0x08, 0x00, 0x09, 0x00, 0x00, 0x00
        /*0020*/ 	.byte	0x00, 0x00, 0x00, 0x00


//--------------------- .nv.info._ZN3cub18CUB_300001_SM_10006detail11EmptyKernelIvEEvv --------------------------
	.section	.nv.info._ZN3cub18CUB_300001_SM_10006detail11EmptyKernelIvEEvv,"",@"SHT_CUDA_INFO"
	.sectionflags	@""
	.align	4


	//----- nvinfo : EIATTR_CUDA_API_VERSION
	.align		4
        /*0000*/ 	.byte	0x04, 0x37
        /*0002*/ 	.short	(.L_61 - .L_60)
.L_60:
        /*0004*/ 	.word	0x00000082


	//----- nvinfo : EIATTR_SPARSE_MMA_MASK
	.align		4
.L_61:
        /*0008*/ 	.byte	0x03, 0x50
        /*000a*/ 	.short	0x0000


	//----- nvinfo : EIATTR_MAXREG_COUNT
	.align		4
        /*000c*/ 	.byte	0x03, 0x1b
        /*000e*/ 	.short	0x00ff


	//----- nvinfo : EIATTR_MERCURY_ISA_VERSION
	.align		4
        /*0010*/ 	.byte	0x03, 0x5f
        /*0012*/ 	.short	0x0101


	//----- nvinfo : EIATTR_VRC_CTA_INIT_COUNT
	.align		4
        /*0014*/ 	.byte	0x02, 0x4a
	.zero		1
	.zero		1


	//----- nvinfo : EIATTR_EXIT_INSTR_OFFSETS
	.align		4
        /*0018*/ 	.byte	0x04, 0x1c
        /*001a*/ 	.short	(.L_63 - .L_62)


	//   ....[0]....
.L_62:
        /*001c*/ 	.word	0x00000010


	//----- nvinfo : EIATTR_SW_WAR
	.align		4
.L_63:
        /*0020*/ 	.byte	0x04, 0x36
        /*0022*/ 	.short	(.L_65 - .L_64)
.L_64:
        /*0024*/ 	.word	0x00000008
.L_65:


//--------------------- .nv.callgraph             --------------------------
	.section	.nv.callgraph,"",@"SHT_CUDA_CALLGRAPH"
	.align	4
	.sectionentsize	8
	.align		4
        /*0000*/ 	.word	0x00000000
	.align		4
        /*0004*/ 	.word	0xffffffff
	.align		4
        /*0008*/ 	.word	0x00000000
	.align		4
        /*000c*/ 	.word	0xfffffffe
	.align		4
        /*0010*/ 	.word	0x00000000
	.align		4
        /*0014*/ 	.word	0xfffffffd
	.align		4
        /*0018*/ 	.word	0x00000000
	.align		4
        /*001c*/ 	.word	0xfffffffc


//--------------------- .nv.constant4             --------------------------
	.section	.nv.constant4,"a",@progbits
	.align	8
	.align		8
.nv.constant4:
        /*0000*/ 	.dword	precalc_xorwow_matrix
	.align		8
        /*0008*/ 	.dword	precalc_xorwow_offset_matrix
	.align		8
        /*0010*/ 	.dword	mrg32k3aM1
	.align		8
        /*0018*/ 	.dword	mrg32k3aM2
	.align		8
        /*0020*/ 	.dword	mrg32k3aM1SubSeq
	.align		8
        /*0028*/ 	.dword	mrg32k3aM2SubSeq
	.align		8
        /*0030*/ 	.dword	mrg32k3aM1Seq
	.align		8
        /*0038*/ 	.dword	mrg32k3aM2Seq
	.align		8
        /*0040*/ 	.dword	_ZN40_INTERNAL_121d718c_4_k_cu_a820efd9_599824cuda3std3__45__cpo5beginE
	.align		8
        /*0048*/ 	.dword	_ZN40_INTERNAL_121d718c_4_k_cu_a820efd9_599824cuda3std3__45__cpo3endE
	.align		8
        /*0050*/ 	.dword	_ZN40_INTERNAL_121d718c_4_k_cu_a820efd9_599824cuda3std3__45__cpo6cbeginE
	.align		8
        /*0058*/ 	.dword	_ZN40_INTERNAL_121d718c_4_k_cu_a820efd9_599824cuda3std3__45__cpo4cendE
	.align		8
        /*0060*/ 	.dword	_ZN40_INTERNAL_121d718c_4_k_cu_a820efd9_599824cuda3std3__45__cpo6rbeginE
	.align		8
        /*0068*/ 	.dword	_ZN40_INTERNAL_121d718c_4_k_cu_a820efd9_599824cuda3std3__45__cpo4rendE
	.align		8
        /*0070*/ 	.dword	_ZN40_INTERNAL_121d718c_4_k_cu_a820efd9_599824cuda3std3__45__cpo7crbeginE
	.align		8
        /*0078*/ 	.dword	_ZN40_INTERNAL_121d718c_4_k_cu_a820efd9_599824cuda3std3__45__cpo5crendE
	.align		8
        /*0080*/ 	.dword	_ZN40_INTERNAL_121d718c_4_k_cu_a820efd9_599824cuda3std3__442_GLOBAL__N__121d718c_4_k_cu_a820efd9_599826ignoreE
	.align		8
        /*0088*/ 	.dword	_ZN40_INTERNAL_121d718c_4_k_cu_a820efd9_599824cuda3std3__419piecewise_constructE
	.align		8
        /*0090*/ 	.dword	_ZN40_INTERNAL_121d718c_4_k_cu_a820efd9_599824cuda3std3__48in_placeE
	.align		8
        /*0098*/ 	.dword	_ZN40_INTERNAL_121d718c_4_k_cu_a820efd9_599824cuda3std3__420unreachable_sentinelE
	.align		8
        /*00a0*/ 	.dword	_ZN40_INTERNAL_121d718c_4_k_cu_a820efd9_599824cuda3std3__47nulloptE
	.align		8
        /*00a8*/ 	.dword	_ZN40_INTERNAL_121d718c_4_k_cu_a820efd9_599824cuda3std3__48unexpectE
	.align		8
        /*00b0*/ 	.dword	_ZN40_INTERNAL_121d718c_4_k_cu_a820efd9_599824cuda3std6ranges3__45__cpo4swapE
	.align		8
        /*00b8*/ 	.dword	_ZN40_INTERNAL_121d718c_4_k_cu_a820efd9_599824cuda3std6ranges3__45__cpo9iter_moveE
	.align		8
        /*00c0*/ 	.dword	_ZN40_INTERNAL_121d718c_4_k_cu_a820efd9_599824cuda3std6ranges3__45__cpo5beginE
	.align		8
        /*00c8*/ 	.dword	_ZN40_INTERNAL_121d718c_4_k_cu_a820efd9_599824cuda3std6ranges3__45__cpo3endE
	.align		8
        /*00d0*/ 	.dword	_ZN40_INTERNAL_121d718c_4_k_cu_a820efd9_599824cuda3std6ranges3__45__cpo6cbeginE
	.align		8
        /*00d8*/ 	.dword	_ZN40_INTERNAL_121d718c_4_k_cu_a820efd9_599824cuda3std6ranges3__45__cpo4cendE
	.align		8
        /*00e0*/ 	.dword	_ZN40_INTERNAL_121d718c_4_k_cu_a820efd9_599824cuda3std6ranges3__45__cpo7advanceE
	.align		8
        /*00e8*/ 	.dword	_ZN40_INTERNAL_121d718c_4_k_cu_a820efd9_599824cuda3std6ranges3__45__cpo9iter_swapE
	.align		8
        /*00f0*/ 	.dword	_ZN40_INTERNAL_121d718c_4_k_cu_a820efd9_599824cuda3std6ranges3__45__cpo4nextE
	.align		8
        /*00f8*/ 	.dword	_ZN40_INTERNAL_121d718c_4_k_cu_a820efd9_599824cuda3std6ranges3__45__cpo4prevE
	.align		8
        /*0100*/ 	.dword	_ZN40_INTERNAL_121d718c_4_k_cu_a820efd9_599824cuda3std6ranges3__45__cpo4dataE
	.align		8
        /*0108*/ 	.dword	_ZN40_INTERNAL_121d718c_4_k_cu_a820efd9_599824cuda3std6ranges3__45__cpo5cdataE
	.align		8
        /*0110*/ 	.dword	_ZN40_INTERNAL_121d718c_4_k_cu_a820efd9_599824cuda3std6ranges3__45__cpo4sizeE
	.align		8
        /*0118*/ 	.dword	_ZN40_INTERNAL_121d718c_4_k_cu_a820efd9_599824cuda3std6ranges3__45__cpo5ssizeE
	.align		8
        /*0120*/ 	.dword	_ZN40_INTERNAL_121d718c_4_k_cu_a820efd9_599824cuda3std6ranges3__45__cpo8distanceE
	.align		8
        /*0128*/ 	.dword	_ZN40_INTERNAL_121d718c_4_k_cu_a820efd9_599826thrust24THRUST_300001_SM_1000_NS8cuda_cub3parE
	.align		8
        /*0130*/ 	.dword	_ZN40_INTERNAL_121d718c_4_k_cu_a820efd9_599826thrust24THRUST_300001_SM_1000_NS8cuda_cub10par_nosyncE
	.align		8
        /*0138*/ 	.dword	_ZN40_INTERNAL_121d718c_4_k_cu_a820efd9_599826thrust24THRUST_300001_SM_1000_NS6system6detail10sequential3seqE
	.align		8
        /*0140*/ 	.dword	_ZN40_INTERNAL_121d718c_4_k_cu_a820efd9_599826thrust24THRUST_300001_SM_1000_NS6system3cpp3parE
	.align		8
        /*0148*/ 	.dword	_ZN40_INTERNAL_121d718c_4_k_cu_a820efd9_599826thrust24THRUST_300001_SM_1000_NS12placeholders2_1E
	.align		8
        /*0150*/ 	.dword	_ZN40_INTERNAL_121d718c_4_k_cu_a820efd9_599826thrust24THRUST_300001_SM_1000_NS12placeholders2_2E
	.align		8
        /*0158*/ 	.dword	_ZN40_INTERNAL_121d718c_4_k_cu_a820efd9_599826thrust24THRUST_300001_SM_1000_NS12placeholders2_3E
	.align		8
        /*0160*/ 	.dword	_ZN40_INTERNAL_121d718c_4_k_cu_a820efd9_599826thrust24THRUST_300001_SM_1000_NS12placeholders2_4E
	.align		8
        /*0168*/ 	.dword	_ZN40_INTERNAL_121d718c_4_k_cu_a820efd9_599826thrust24THRUST_300001_SM_1000_NS12placeholders2_5E
	.align		8
        /*0170*/ 	.dword	_ZN40_INTERNAL_121d718c_4_k_cu_a820efd9_599826thrust24THRUST_300001_SM_1000_NS12placeholders2_6E
	.align		8
        /*0178*/ 	.dword	_ZN40_INTERNAL_121d718c_4_k_cu_a820efd9_599826thrust24THRUST_300001_SM_1000_NS12placeholders2_7E
	.align		8
        /*0180*/ 	.dword	_ZN40_INTERNAL_121d718c_4_k_cu_a820efd9_599826thrust24THRUST_300001_SM_1000_NS12placeholders2_8E
	.align		8
        /*0188*/ 	.dword	_ZN40_INTERNAL_121d718c_4_k_cu_a820efd9_599826thrust24THRUST_300001_SM_1000_NS12placeholders2_9E
	.align		8
        /*0190*/ 	.dword	_ZN40_INTERNAL_121d718c_4_k_cu_a820efd9_599826thrust24THRUST_300001_SM_1000_NS12placeholders3_10E
	.align		8
        /*0198*/ 	.dword	_ZN40_INTERNAL_121d718c_4_k_cu_a820efd9_599826thrust24THRUST_300001_SM_1000_NS3seqE
	.align		8
        /*01a0*/ 	.dword	_ZN40_INTERNAL_121d718c_4_k_cu_a820efd9_599826thrust24THRUST_300001_SM_1000_NS6deviceE


//--------------------- .nv.constant3             --------------------------
	.section	.nv.constant3,"a",@progbits
	.align	8
.nv.constant3:
	.type		__cr_lgamma_table,@object
	.size		__cr_lgamma_table,(.L_8 - __cr_lgamma_table)
__cr_lgamma_table:
        /*0000*/ 	.byte	0x00, 0x00, 0x00, 0x00, 0x00, 0x00, 0x00, 0x00, 0x00, 0x00, 0x00, 0x00, 0x00, 0x00, 0x00, 0x00
        /*0010*/ 	.byte	0xef, 0x39, 0xfa, 0xfe, 0x42, 0x2e, 0xe6, 0x3f, 0x02, 0x20, 0x2a, 0xfa, 0x0b, 0xab, 0xfc, 0x3f
        /*0020*/ 	.byte	0xf9, 0x2c, 0x92, 0x7c, 0xa7, 0x6c, 0x09, 0x40, 0xc9, 0x79, 0x44, 0x3c, 0x64, 0x26, 0x13, 0x40
        /*0030*/ 	.byte	0xca, 0x01, 0xcf, 0x3a, 0x27, 0x51, 0x1a, 0x40, 0x30, 0xcc, 0x2d, 0xf3, 0xe1, 0x0c, 0x21, 0x40
        /*0040*/ 	.byte	0x0d, 0xb7, 0xfc, 0x82, 0x8e, 0x35, 0x25, 0x40
.L_8:


//--------------------- .text._ZN3cub18CUB_300001_SM_10006detail11EmptyKernelIvEEvv --------------------------
	.section	.text._ZN3cub18CUB_300001_SM_10006detail11EmptyKernelIvEEvv,"ax",@progbits
	.align	128
        .global         _ZN3cub18CUB_300001_SM_10006detail11EmptyKernelIvEEvv
        .type           _ZN3cub18CUB_300001_SM_10006detail11EmptyKernelIvEEvv,@function
        .size           _ZN3cub18CUB_300001_SM_10006detail11EmptyKernelIvEEvv,(.L_x_1 - _ZN3cub18CUB_300001_SM_10006detail11EmptyKernelIvEEvv)
        .other          _ZN3cub18CUB_300001_SM_10006detail11EmptyKernelIvEEvv,@"STO_CUDA_ENTRY STV_DEFAULT"
_ZN3cub18CUB_300001_SM_10006detail11EmptyKernelIvEEvv:
.text._ZN3cub18CUB_300001_SM_10006detail11EmptyKernelIvEEvv:
[----:B------:R-:W-:Y:S01]  /*0000*/  LDC R1, c[0x0][0x37c] ;  /* 0x0000df00ff017b82 */ /* 0x000fe20000000800 */
[----:B------:R-:W-:Y:S05]  /*0010*/  EXIT ;  /* 0x000000000000794d */ /* 0x000fea0003800000 */
.L_x_0:
[----:B------:R-:W-:-:S00]  /*0020*/  BRA `(.L_x_0) ;  /* 0xfffffffc00fc7947 */ /* 0x000fc0000383ffff */
[----:B------:R-:W-:-:S00]  /*0030*/  NOP ;  /* 0x0000000000007918 */ /* 0x000fc00000000000 */
        /* <DEDUP_REMOVED lines=12> */
.L_x_1:


//--------------------- .nv.global.init           --------------------------
	.section	.nv.global.init,"aw",@progbits
	.align	4
.nv.global.init:
	.type		mrg32k3aM1SubSeq,@object
	.size		mrg32k3aM1SubSeq,(mrg32k3aM2SubSeq - mrg32k3aM1SubSeq)
mrg32k3aM1SubSeq:
        /*0000*/ 	.byte	0x0b, 0xcc, 0xee, 0x04, 0x73, 0x29, 0x8b, 0x6f, 0xf6, 0x53, 0x03, 0xf6, 0x23, 0xf6, 0xea, 0xda
        /* <DEDUP_REMOVED lines=125> */
	.type		mrg32k3aM2SubSeq,@object
	.size		mrg32k3aM2SubSeq,(mrg32k3aM1 - mrg32k3aM2SubSeq)
mrg32k3aM2SubSeq:
        /* <DEDUP_REMOVED lines=126> */
	.type		mrg32k3aM1,@object
	.size		mrg32k3aM1,(mrg32k3aM1Seq - mrg32k3aM1)
mrg32k3aM1:
        /* <DEDUP_REMOVED lines=144> */
	.type		mrg32k3aM1Seq,@object
	.size		mrg32k3aM1Seq,(mrg32k3aM2 - mrg32k3aM1Seq)
mrg32k3aM1Seq:
        /* <DEDUP_REMOVED lines=144> */
	.type		mrg32k3aM2,@object
	.size		mrg32k3aM2,(mrg32k3aM2Seq - mrg32k3aM2)
mrg32k3aM2:
        /* <DEDUP_REMOVED lines=144> */
	.type		mrg32k3aM2Seq,@object
	.size		mrg32k3aM2Seq,(precalc_xorwow_matrix - mrg32k3aM2Seq)
mrg32k3aM2Seq:
        /* <DEDUP_REMOVED lines=144> */
	.type		precalc_xorwow_matrix,@object
	.size		precalc_xorwow_matrix,(precalc_xorwow_offset_matrix - precalc_xorwow_matrix)
precalc_xorwow_matrix:
        /* <DEDUP_REMOVED lines=6400> */
	.type		precalc_xorwow_offset_matrix,@object
	.size		precalc_xorwow_offset_matrix,(.L_1 - precalc_xorwow_offset_matrix)
precalc_xorwow_offset_matrix:
        /* <DEDUP_REMOVED lines=6400> */
.L_1:


//--------------------- .nv.shared.reserved.0     --------------------------
	.section	.nv.shared.reserved.0,"aw",@nobits
	.weak		__nv_reservedSMEM_offset_0_alias
	.size		__nv_reservedSMEM_offset_0_alias, 0, 64
	.other		__nv_reservedSMEM_offset_0_alias,@"STO_CUDA_RESERVED_SHARED STV_DEFAULT"
__nv_reservedSMEM_offset_0_alias:
	.zero		0
	.zero		64


//--------------------- .nv.global                --------------------------
	.section	.nv.global,"aw",@nobits
.nv.global:
	.type		_ZN40_INTERNAL_121d718c_4_k_cu_a820efd9_599826thrust24THRUST_300001_SM_1000_NS12placeholders2_8E,@object
	.size		_ZN40_INTERNAL_121d718c_4_k_cu_a820efd9_599826thrust24THRUST_300001_SM_1000_NS12placeholders2_8E,(_ZN40_INTERNAL_121d718c_4_k_cu_a820efd9_599824cuda3std3__442_GLOBAL__N__121d718c_4_k_cu_a820efd9_599826ignoreE - _ZN40_INTERNAL_121d718c_4_k_cu_a820efd9_599826thrust24THRUST_300001_SM_1000_NS12placeholders2_8E)
_ZN40_INTERNAL_121d718c_4_k_cu_a820efd9_599826thrust24THRUST_300001_SM_1000_NS12placeholders2_8E:
	.zero		1
	.type		_ZN40_INTERNAL_121d718c_4_k_cu_a820efd9_599824cuda3std3__442_GLOBAL__N__121d718c_4_k_cu_a820efd9_599826ignoreE,@object
	.size		_ZN40_INTERNAL_121d718c_4_k_cu_a820efd9_599824cuda3std3__442_GLOBAL__N__121d718c_4_k_cu_a820efd9_599826ignoreE,(_ZN40_INTERNAL_121d718c_4_k_cu_a820efd9_599824cuda3std6ranges3__45__cpo4dataE - _ZN40_INTERNAL_121d718c_4_k_cu_a820efd9_599824cuda3std3__442_GLOBAL__N__121d718c_4_k_cu_a820efd9_599826ignoreE)
_ZN40_INTERNAL_121d718c_4_k_cu_a820efd9_599824cuda3std3__442_GLOBAL__N__121d718c_4_k_cu_a820efd9_599826ignoreE:
	.zero		1
	.type		_ZN40_INTERNAL_121d718c_4_k_cu_a820efd9_599824cuda3std6ranges3__45__cpo4dataE,@object
	.size		_ZN40_INTERNAL_121d718c_4_k_cu_a820efd9_599824cuda3std6ranges3__45__cpo4dataE,(_ZN40_INTERNAL_121d718c_4_k_cu_a820efd9_599826thrust24THRUST_300001_SM_1000_NS6system3cpp3parE - _ZN40_INTERNAL_121d718c_4_k_cu_a820efd9_599824cuda3std6ranges3__45__cpo4dataE)
_ZN40_INTERNAL_121d718c_4_k_cu_a820efd9_599824cuda3std6ranges3__45__cpo4dataE:
	.zero		1
	.type		_ZN40_INTERNAL_121d718c_4_k_cu_a820efd9_599826thrust24THRUST_300001_SM_1000_NS6system3cpp3parE,@object
	.size		_ZN40_INTERNAL_121d718c_4_k_cu_a820efd9_599826thrust24THRUST_300001_SM_1000_NS6system3cpp3parE,(_ZN40_INTERNAL_121d718c_4_k_cu_a820efd9_599824cuda3std3__45__cpo5beginE - _ZN40_INTERNAL_121d718c_4_k_cu_a820efd9_599826thrust24THRUST_300001_SM_1000_NS6system3cpp3parE)
_ZN40_INTERNAL_121d718c_4_k_cu_a820efd9_599826thrust24THRUST_300001_SM_1000_NS6system3cpp3parE:
	.zero		1
	.type		_ZN40_INTERNAL_121d718c_4_k_cu_a820efd9_599824cuda3std3__45__cpo5beginE,@object
	.size		_ZN40_INTERNAL_121d718c_4_k_cu_a820efd9_599824cuda3std3__45__cpo5beginE,(_ZN40_INTERNAL_121d718c_4_k_cu_a820efd9_599824cuda3std6ranges3__45__cpo5beginE - _ZN40_INTERNAL_121d718c_4_k_cu_a820efd9_599824cuda3std3__45__cpo5beginE)
_ZN40_INTERNAL_121d718c_4_k_cu_a820efd9_599824cuda3std3__45__cpo5beginE:
	.zero		1
	.type		_ZN40_INTERNAL_121d718c_4_k_cu_a820efd9_599824cuda3std6ranges3__45__cpo5beginE,@object
	.size		_ZN40_INTERNAL_121d718c_4_k_cu_a820efd9_599824cuda3std6ranges3__45__cpo5beginE,(_ZN40_INTERNAL_121d718c_4_k_cu_a820efd9_599826thrust24THRUST_300001_SM_1000_NS6deviceE - _ZN40_INTERNAL_121d718c_4_k_cu_a820efd9_599824cuda3std6ranges3__45__cpo5beginE)
_ZN40_INTERNAL_121d718c_4_k_cu_a820efd9_599824cuda3std6ranges3__45__cpo5beginE:
	.zero		1
	.type		_ZN40_INTERNAL_121d718c_4_k_cu_a820efd9_599826thrust24THRUST_300001_SM_1000_NS6deviceE,@object
	.size		_ZN40_INTERNAL_121d718c_4_k_cu_a820efd9_599826thrust24THRUST_300001_SM_1000_NS6deviceE,(_ZN40_INTERNAL_121d718c_4_k_cu_a820efd9_599824cuda3std3__47nulloptE - _ZN40_INTERNAL_121d718c_4_k_cu_a820efd9_599826thrust24THRUST_300001_SM_1000_NS6deviceE)
_ZN40_INTERNAL_121d718c_4_k_cu_a820efd9_599826thrust24THRUST_300001_SM_1000_NS6deviceE:
	.zero		1
	.type		_ZN40_INTERNAL_121d718c_4_k_cu_a820efd9_599824cuda3std3__47nulloptE,@object
	.size		_ZN40_INTERNAL_121d718c_4_k_cu_a820efd9_599824cuda3std3__47nulloptE,(_ZN40_INTERNAL_121d718c_4_k_cu_a820efd9_599824cuda3std6ranges3__45__cpo8distanceE - _ZN40_INTERNAL_121d718c_4_k_cu_a820efd9_599824cuda3std3__47nulloptE)
_ZN40_INTERNAL_121d718c_4_k_cu_a820efd9_599824cuda3std3__47nulloptE:
	.zero		1
	.type		_ZN40_INTERNAL_121d718c_4_k_cu_a820efd9_599824cuda3std6ranges3__45__cpo8distanceE,@object
	.size		_ZN40_INTERNAL_121d718c_4_k_cu_a820efd9_599824cuda3std6ranges3__45__cpo8distanceE,(_ZN40_INTERNAL_121d718c_4_k_cu_a820efd9_599826thrust24THRUST_300001_SM_1000_NS12placeholders2_4E - _ZN40_INTERNAL_121d718c_4_k_cu_a820efd9_599824cuda3std6ranges3__45__cpo8distanceE)
_ZN40_INTERNAL_121d718c_4_k_cu_a820efd9_599824cuda3std6ranges3__45__cpo8distanceE:
	.zero		1
	.type		_ZN40_INTERNAL_121d718c_4_k_cu_a820efd9_599826thrust24THRUST_300001_SM_1000_NS12placeholders2_4E,@object
	.size		_ZN40_INTERNAL_121d718c_4_k_cu_a820efd9_599826thrust24THRUST_300001_SM_1000_NS12placeholders2_4E,(_ZN40_INTERNAL_121d718c_4_k_cu_a820efd9_599824cuda3std3__45__cpo6rbeginE - _ZN40_INTERNAL_121d718c_4_k_cu_a820efd9_599826thrust24THRUST_300001_SM_1000_NS12placeholders2_4E)
_ZN40_INTERNAL_121d718c_4_k_cu_a820efd9_599826thrust24THRUST_300001_SM_1000_NS12placeholders2_4E:
	.zero		1
	.type		_ZN40_INTERNAL_121d718c_4_k_cu_a820efd9_599824cuda3std3__45__cpo6rbeginE,@object
	.size		_ZN40_INTERNAL_121d718c_4_k_cu_a820efd9_599824cuda3std3__45__cpo6rbeginE,(_ZN40_INTERNAL_121d718c_4_k_cu_a820efd9_599824cuda3std6ranges3__45__cpo7advanceE - _ZN40_INTERNAL_121d718c_4_k_cu_a820efd9_599824cuda3std3__45__cpo6rbeginE)
_ZN40_INTERNAL_121d718c_4_k_cu_a820efd9_599824cuda3std3__45__cpo6rbeginE:
	.zero		1
	.type		_ZN40_INTERNAL_121d718c_4_k_cu_a820efd9_599824cuda3std6ranges3__45__cpo7advanceE,@object
	.size		_ZN40_INTERNAL_121d718c_4_k_cu_a820efd9_599824cuda3std6ranges3__45__cpo7advanceE,(_ZN40_INTERNAL_121d718c_4_k_cu_a820efd9_599826thrust24THRUST_300001_SM_1000_NS12placeholders3_10E - _ZN40_INTERNAL_121d718c_4_k_cu_a820efd9_599824cuda3std6ranges3__45__cpo7advanceE)
_ZN40_INTERNAL_121d718c_4_k_cu_a820efd9_599824cuda3std6ranges3__45__cpo7advanceE:
	.zero		1
	.type		_ZN40_INTERNAL_121d718c_4_k_cu_a820efd9_599826thrust24THRUST_300001_SM_1000_NS12placeholders3_10E,@object
	.size		_ZN40_INTERNAL_121d718c_4_k_cu_a820efd9_599826thrust24THRUST_300001_SM_1000_NS12placeholders3_10E,(_ZN40_INTERNAL_121d718c_4_k_cu_a820efd9_599824cuda3std3__48in_placeE - _ZN40_INTERNAL_121d718c_4_k_cu_a820efd9_599826thrust24THRUST_300001_SM_1000_NS12placeholders3_10E)
_ZN40_INTERNAL_121d718c_4_k_cu_a820efd9_599826thrust24THRUST_300001_SM_1000_NS12placeholders3_10E:
	.zero		1
	.type		_ZN40_INTERNAL_121d718c_4_k_cu_a820efd9_599824cuda3std3__48in_placeE,@object
	.size		_ZN40_INTERNAL_121d718c_4_k_cu_a820efd9_599824cuda3std3__48in_placeE,(_ZN40_INTERNAL_121d718c_4_k_cu_a820efd9_599824cuda3std6ranges3__45__cpo4sizeE - _ZN40_INTERNAL_121d718c_4_k_cu_a820efd9_599824cuda3std3__48in_placeE)
_ZN40_INTERNAL_121d718c_4_k_cu_a820efd9_599824cuda3std3__48in_placeE:
	.zero		1
	.type		_ZN40_INTERNAL_121d718c_4_k_cu_a820efd9_599824cuda3std6ranges3__45__cpo4sizeE,@object
	.size		_ZN40_INTERNAL_121d718c_4_k_cu_a820efd9_599824cuda3std6ranges3__45__cpo4sizeE,(_ZN40_INTERNAL_121d718c_4_k_cu_a820efd9_599826thrust24THRUST_300001_SM_1000_NS12placeholders2_2E - _ZN40_INTERNAL_121d718c_4_k_cu_a820efd9_599824cuda3std6ranges3__45__cpo4sizeE)
_ZN40_INTERNAL_121d718c_4_k_cu_a820efd9_599824cuda3std6ranges3__45__cpo4sizeE:
	.zero		1
	.type		_ZN40_INTERNAL_121d718c_4_k_cu_a820efd9_599826thrust24THRUST_300001_SM_1000_NS12placeholders2_2E,@object
	.size		_ZN40_INTERNAL_121d718c_4_k_cu_a820efd9_599826thrust24THRUST_300001_SM_1000_NS12placeholders2_2E,(_ZN40_INTERNAL_121d718c_4_k_cu_a820efd9_599824cuda3std3__45__cpo6cbeginE - _ZN40_INTERNAL_121d718c_4_k_cu_a820efd9_599826thrust24THRUST_300001_SM_1000_NS12placeholders2_2E)
_ZN40_INTERNAL_121d718c_4_k_cu_a820efd9_599826thrust24THRUST_300001_SM_1000_NS12placeholders2_2E:
	.zero		1
	.type		_ZN40_INTERNAL_121d718c_4_k_cu_a820efd9_599824cuda3std3__45__cpo6cbeginE,@object
	.size		_ZN40_INTERNAL_121d718c_4_k_cu_a820efd9_599824cuda3std3__45__cpo6cbeginE,(_ZN40_INTERNAL_121d718c_4_k_cu_a820efd9_599824cuda3std6ranges3__45__cpo6cbeginE - _ZN40_INTERNAL_121d718c_4_k_cu_a820efd9_599824cuda3std3__45__cpo6cbeginE)
_ZN40_INTERNAL_121d718c_4_k_cu_a820efd9_599824cuda3std3__45__cpo6cbeginE:
	.zero		1
	.type		_ZN40_INTERNAL_121d718c_4_k_cu_a820efd9_599824cuda3std6ranges3__45__cpo6cbeginE,@object
	.size		_ZN40_INTERNAL_121d718c_4_k_cu_a820efd9_599824cuda3std6ranges3__45__cpo6cbeginE,(_ZN40_INTERNAL_121d718c_4_k_cu_a820efd9_599826thrust24THRUST_300001_SM_1000_NS12placeholders2_6E - _ZN40_INTERNAL_121d718c_4_k_cu_a820efd9_599824cuda3std6ranges3__45__cpo6cbeginE)
_ZN40_INTERNAL_121d718c_4_k_cu_a820efd9_599824cuda3std6ranges3__45__cpo6cbeginE:
	.zero		1
	.type		_ZN40_INTERNAL_121d718c_4_k_cu_a820efd9_599826thrust24THRUST_300001_SM_1000_NS12placeholders2_6E,@object
	.size		_ZN40_INTERNAL_121d718c_4_k_cu_a820efd9_599826thrust24THRUST_300001_SM_1000_NS12placeholders2_6E,(_ZN40_INTERNAL_121d718c_4_k_cu_a820efd9_599824cuda3std3__45__cpo7crbeginE - _ZN40_INTERNAL_121d718c_4_k_cu_a820efd9_599826thrust24THRUST_300001_SM_1000_NS12placeholders2_6E)
_ZN40_INTERNAL_121d718c_4_k_cu_a820efd9_599826thrust24THRUST_300001_SM_1000_NS12placeholders2_6E:
	.zero		1
	.type		_ZN40_INTERNAL_121d718c_4_k_cu_a820efd9_599824cuda3std3__45__cpo7crbeginE,@object
	.size		_ZN40_INTERNAL_121d718c_4_k_cu_a820efd9_599824cuda3std3__45__cpo7crbeginE,(_ZN40_INTERNAL_121d718c_4_k_cu_a820efd9_599824cuda3std6ranges3__45__cpo4nextE - _ZN40_INTERNAL_121d718c_4_k_cu_a820efd9_599824cuda3std3__45__cpo7crbeginE)
_ZN40_INTERNAL_121d718c_4_k_cu_a820efd9_599824cuda3std3__45__cpo7crbeginE:
	.zero		1
	.type		_ZN40_INTERNAL_121d718c_4_k_cu_a820efd9_599824cuda3std6ranges3__45__cpo4nextE,@object
	.size		_ZN40_INTERNAL_121d718c_4_k_cu_a820efd9_599824cuda3std6ranges3__45__cpo4nextE,(_ZN40_INTERNAL_121d718c_4_k_cu_a820efd9_599824cuda3std6ranges3__45__cpo4swapE - _ZN40_INTERNAL_121d718c_4_k_cu_a820efd9_599824cuda3std6ranges3__45__cpo4nextE)
_ZN40_INTERNAL_121d718c_4_k_cu_a820efd9_599824cuda3std6ranges3__45__cpo4nextE:
	.zero		1
	.type		_ZN40_INTERNAL_121d718c_4_k_cu_a820efd9_599824cuda3std6ranges3__45__cpo4swapE,@object
	.size		_ZN40_INTERNAL_121d718c_4_k_cu_a820efd9_599824cuda3std6ranges3__45__cpo4swapE,(_ZN40_INTERNAL_121d718c_4_k_cu_a820efd9_599826thrust24THRUST_300001_SM_1000_NS8cuda_cub10par_nosyncE - _ZN40_INTERNAL_121d718c_4_k_cu_a820efd9_599824cuda3std6ranges3__45__cpo4swapE)
_ZN40_INTERNAL_121d718c_4_k_cu_a820efd9_599824cuda3std6ranges3__45__cpo4swapE:
	.zero		1
	.type		_ZN40_INTERNAL_121d718c_4_k_cu_a820efd9_599826thrust24THRUST_300001_SM_1000_NS8cuda_cub10par_nosyncE,@object
	.size		_ZN40_INTERNAL_121d718c_4_k_cu_a820efd9_599826thrust24THRUST_300001_SM_1000_NS8cuda_cub10par_nosyncE,(_ZN40_INTERNAL_121d718c_4_k_cu_a820efd9_599826thrust24THRUST_300001_SM_1000_NS3seqE - _ZN40_INTERNAL_121d718c_4_k_cu_a820efd9_599826thrust24THRUST_300001_SM_1000_NS8cuda_cub10par_nosyncE)
_ZN40_INTERNAL_121d718c_4_k_cu_a820efd9_599826thrust24THRUST_300001_SM_1000_NS8cuda_cub10par_nosyncE:
	.zero		1
	.type		_ZN40_INTERNAL_121d718c_4_k_cu_a820efd9_599826thrust24THRUST_300001_SM_1000_NS3seqE,@object
	.size		_ZN40_INTERNAL_121d718c_4_k_cu_a820efd9_599826thrust24THRUST_300001_SM_1000_NS3seqE,(_ZN40_INTERNAL_121d718c_4_k_cu_a820efd9_599824cuda3std3__420unreachable_sentinelE - _ZN40_INTERNAL_121d718c_4_k_cu_a820efd9_599826thrust24THRUST_300001_SM_1000_NS3seqE)
_ZN40_INTERNAL_121d718c_4_k_cu_a820efd9_599826thrust24THRUST_300001_SM_1000_NS3seqE:
	.zero		1
	.type		_ZN40_INTERNAL_121d718c_4_k_cu_a820efd9_599824cuda3std3__420unreachable_sentinelE,@object
	.size		_ZN40_INTERNAL_121d718c_4_k_cu_a820efd9_599824cuda3std3__420unreachable_sentinelE,(_ZN40_INTERNAL_121d718c_4_k_cu_a820efd9_599824cuda3std6ranges3__45__cpo5ssizeE - _ZN40_INTERNAL_121d718c_4_k_cu_a820efd9_599824cuda3std3__420unreachable_sentinelE)
_ZN40_INTERNAL_121d718c_4_k_cu_a820efd9_599824cuda3std3__420unreachable_sentinelE:
	.zero		1
	.type		_ZN40_INTERNAL_121d718c_4_k_cu_a820efd9_599824cuda3std6ranges3__45__cpo5ssizeE,@object
	.size		_ZN40_INTERNAL_121d718c_4_k_cu_a820efd9_599824cuda3std6ranges3__45__cpo5ssizeE,(_ZN40_INTERNAL_121d718c_4_k_cu_a820efd9_599826thrust24THRUST_300001_SM_1000_NS12placeholders2_3E - _ZN40_INTERNAL_121d718c_4_k_cu_a820efd9_599824cuda3std6ranges3__45__cpo5ssizeE)
_ZN40_INTERNAL_121d718c_4_k_cu_a820efd9_599824cuda3std6ranges3__45__cpo5ssizeE:
	.zero		1
	.type		_ZN40_INTERNAL_121d718c_4_k_cu_a820efd9_599826thrust24THRUST_300001_SM_1000_NS12placeholders2_3E,@object
	.size		_ZN40_INTERNAL_121d718c_4_k_cu_a820efd9_599826thrust24THRUST_300001_SM_1000_NS12placeholders2_3E,(_ZN40_INTERNAL_121d718c_4_k_cu_a820efd9_599824cuda3std3__45__cpo4cendE - _ZN40_INTERNAL_121d718c_4_k_cu_a820efd9_599826thrust24THRUST_300001_SM_1000_NS12placeholders2_3E)
_ZN40_INTERNAL_121d718c_4_k_cu_a820efd9_599826thrust24THRUST_300001_SM_1000_NS12placeholders2_3E:
	.zero		1
	.type		_ZN40_INTERNAL_121d718c_4_k_cu_a820efd9_599824cuda3std3__45__cpo4cendE,@object
	.size		_ZN40_INTERNAL_121d718c_4_k_cu_a820efd9_599824cuda3std3__45__cpo4cendE,(_ZN40_INTERNAL_121d718c_4_k_cu_a820efd9_599824cuda3std6ranges3__45__cpo4cendE - _ZN40_INTERNAL_121d718c_4_k_cu_a820efd9_599824cuda3std3__45__cpo4cendE)
_ZN40_INTERNAL_121d718c_4_k_cu_a820efd9_599824cuda3std3__45__cpo4cendE:
	.zero		1
	.type		_ZN40_INTERNAL_121d718c_4_k_cu_a820efd9_599824cuda3std6ranges3__45__cpo4cendE,@object
	.size		_ZN40_INTERNAL_121d718c_4_k_cu_a820efd9_599824cuda3std6ranges3__45__cpo4cendE,(_ZN40_INTERNAL_121d718c_4_k_cu_a820efd9_599826thrust24THRUST_300001_SM_1000_NS12placeholders2_7E - _ZN40_INTERNAL_121d718c_4_k_cu_a820efd9_599824cuda3std6ranges3__45__cpo4cendE)
_ZN40_INTERNAL_121d718c_4_k_cu_a820efd9_599824cuda3std6ranges3__45__cpo4cendE:
	.zero		1
	.type		_ZN40_INTERNAL_121d718c_4_k_cu_a820efd9_599826thrust24THRUST_300001_SM_1000_NS12placeholders2_7E,@object
	.size		_ZN40_INTERNAL_121d718c_4_k_cu_a820efd9_599826thrust24THRUST_300001_SM_1000_NS12placeholders2_7E,(_ZN40_INTERNAL_121d718c_4_k_cu_a820efd9_599824cuda3std3__45__cpo5crendE - _ZN40_INTERNAL_121d718c_4_k_cu_a820efd9_599826thrust24THRUST_300001_SM_1000_NS12placeholders2_7E)
_ZN40_INTERNAL_121d718c_4_k_cu_a820efd9_599826thrust24THRUST_300001_SM_1000_NS12placeholders2_7E:
	.zero		1
	.type		_ZN40_INTERNAL_121d718c_4_k_cu_a820efd9_599824cuda3std3__45__cpo5crendE,@object
	.size		_ZN40_INTERNAL_121d718c_4_k_cu_a820efd9_599824cuda3std3__45__cpo5crendE,(_ZN40_INTERNAL_121d718c_4_k_cu_a820efd9_599824cuda3std6ranges3__45__cpo4prevE - _ZN40_INTERNAL_121d718c_4_k_cu_a820efd9_599824cuda3std3__45__cpo5crendE)
_ZN40_INTERNAL_121d718c_4_k_cu_a820efd9_599824cuda3std3__45__cpo5crendE:
	.zero		1
	.type		_ZN40_INTERNAL_121d718c_4_k_cu_a820efd9_599824cuda3std6ranges3__45__cpo4prevE,@object
	.size		_ZN40_INTERNAL_121d718c_4_k_cu_a820efd9_599824cuda3std6ranges3__45__cpo4prevE,(_ZN40_INTERNAL_121d718c_4_k_cu_a820efd9_599824cuda3std6ranges3__45__cpo9iter_moveE - _ZN40_INTERNAL_121d718c_4_k_cu_a820efd9_599824cuda3std6ranges3__45__cpo4prevE)
_ZN40_INTERNAL_121d718c_4_k_cu_a820efd9_599824cuda3std6ranges3__45__cpo4prevE:
	.zero		1
	.type		_ZN40_INTERNAL_121d718c_4_k_cu_a820efd9_599824cuda3std6ranges3__45__cpo9iter_moveE,@object
	.size		_ZN40_INTERNAL_121d718c_4_k_cu_a820efd9_599824cuda3std6ranges3__45__cpo9iter_moveE,(_ZN40_INTERNAL_121d718c_4_k_cu_a820efd9_599826thrust24THRUST_300001_SM_1000_NS6system6detail10sequential3seqE - _ZN40_INTERNAL_121d718c_4_k_cu_a820efd9_599824cuda3std6ranges3__45__cpo9iter_moveE)
_ZN40_INTERNAL_121d718c_4_k_cu_a820efd9_599824cuda3std6ranges3__45__cpo9iter_moveE:
	.zero		1
	.type		_ZN40_INTERNAL_121d718c_4_k_cu_a820efd9_599826thrust24THRUST_300001_SM_1000_NS6system6detail10sequential3seqE,@object
	.size		_ZN40_INTERNAL_121d718c_4_k_cu_a820efd9_599826thrust24THRUST_300001_SM_1000_NS6system6detail10sequential3seqE,(_ZN40_INTERNAL_121d718c_4_k_cu_a820efd9_599826thrust24THRUST_300001_SM_1000_NS12placeholders2_9E - _ZN40_INTERNAL_121d718c_4_k_cu_a820efd9_599826thrust24THRUST_300001_SM_1000_NS6system6detail10sequential3seqE)
_ZN40_INTERNAL_121d718c_4_k_cu_a820efd9_599826thrust24THRUST_300001_SM_1000_NS6system6detail10sequential3seqE:
	.zero		1
	.type		_ZN40_INTERNAL_121d718c_4_k_cu_a820efd9_599826thrust24THRUST_300001_SM_1000_NS12placeholders2_9E,@object
	.size		_ZN40_INTERNAL_121d718c_4_k_cu_a820efd9_599826thrust24THRUST_300001_SM_1000_NS12placeholders2_9E,(_ZN40_INTERNAL_121d718c_4_k_cu_a820efd9_599824cuda3std3__419piecewise_constructE - _ZN40_INTERNAL_121d718c_4_k_cu_a820efd9_599826thrust24THRUST_300001_SM_1000_NS12placeholders2_9E)
_ZN40_INTERNAL_121d718c_4_k_cu_a820efd9_599826thrust24THRUST_300001_SM_1000_NS12placeholders2_9E:
	.zero		1
	.type		_ZN40_INTERNAL_121d718c_4_k_cu_a820efd9_599824cuda3std3__419piecewise_constructE,@object
	.size		_ZN40_INTERNAL_121d718c_4_k_cu_a820efd9_599824cuda3std3__419piecewise_constructE,(_ZN40_INTERNAL_121d718c_4_k_cu_a820efd9_599824cuda3std6ranges3__45__cpo5cdataE - _ZN40_INTERNAL_121d718c_4_k_cu_a820efd9_599824cuda3std3__419piecewise_constructE)
_ZN40_INTERNAL_121d718c_4_k_cu_a820efd9_599824cuda3std3__419piecewise_constructE:
	.zero		1
	.type		_ZN40_INTERNAL_121d718c_4_k_cu_a820efd9_599824cuda3std6ranges3__45__cpo5cdataE,@object
	.size		_ZN40_INTERNAL_121d718c_4_k_cu_a820efd9_599824cuda3std6ranges3__45__cpo5cdataE,(_ZN40_INTERNAL_121d718c_4_k_cu_a820efd9_599826thrust24THRUST_300001_SM_1000_NS12placeholders2_1E - _ZN40_INTERNAL_121d718c_4_k_cu_a820efd9_599824cuda3std6ranges3__45__cpo5cdataE)
_ZN40_INTERNAL_121d718c_4_k_cu_a820efd9_599824cuda3std6ranges3__45__cpo5cdataE:
	.zero		1
	.type		_ZN40_INTERNAL_121d718c_4_k_cu_a820efd9_599826thrust24THRUST_300001_SM_1000_NS12placeholders2_1E,@object
	.size		_ZN40_INTERNAL_121d718c_4_k_cu_a820efd9_599826thrust24THRUST_300001_SM_1000_NS12placeholders2_1E,(_ZN40_INTERNAL_121d718c_4_k_cu_a820efd9_599824cuda3std3__45__cpo3endE - _ZN40_INTERNAL_121d718c_4_k_cu_a820efd9_599826thrust24THRUST_300001_SM_1000_NS12placeholders2_1E)
_ZN40_INTERNAL_121d718c_4_k_cu_a820efd9_599826thrust24THRUST_300001_SM_1000_NS12placeholders2_1E:
	.zero		1
	.type		_ZN40_INTERNAL_121d718c_4_k_cu_a820efd9_599824cuda3std3__45__cpo3endE,@object
	.size		_ZN40_INTERNAL_121d718c_4_k_cu_a820efd9_599824cuda3std3__45__cpo3endE,(_ZN40_INTERNAL_121d718c_4_k_cu_a820efd9_599824cuda3std6ranges3__45__cpo3endE - _ZN40_INTERNAL_121d718c_4_k_cu_a820efd9_599824cuda3std3__45__cpo3endE)
_ZN40_INTERNAL_121d718c_4_k_cu_a820efd9_599824cuda3std3__45__cpo3endE:
	.zero		1
	.type		_ZN40_INTERNAL_121d718c_4_k_cu_a820efd9_599824cuda3std6ranges3__45__cpo3endE,@object
	.size		_ZN40_INTERNAL_121d718c_4_k_cu_a820efd9_599824cuda3std6ranges3__45__cpo3endE,(_ZN40_INTERNAL_121d718c_4_k_cu_a820efd9_599826thrust24THRUST_300001_SM_1000_NS12placeholders2_5E - _ZN40_INTERNAL_121d718c_4_k_cu_a820efd9_599824cuda3std6ranges3__45__cpo3endE)
_ZN40_INTERNAL_121d718c_4_k_cu_a820efd9_599824cuda3std6ranges3__45__cpo3endE:
	.zero		1
	.type		_ZN40_INTERNAL_121d718c_4_k_cu_a820efd9_599826thrust24THRUST_300001_SM_1000_NS12placeholders2_5E,@object
	.size		_ZN40_INTERNAL_121d718c_4_k_cu_a820efd9_599826thrust24THRUST_300001_SM_1000_NS12placeholders2_5E,(_ZN40_INTERNAL_121d718c_4_k_cu_a820efd9_599824cuda3std3__45__cpo4rendE - _ZN40_INTERNAL_121d718c_4_k_cu_a820efd9_599826thrust24THRUST_300001_SM_1000_NS12placeholders2_5E)
_ZN40_INTERNAL_121d718c_4_k_cu_a820efd9_599826thrust24THRUST_300001_SM_1000_NS12placeholders2_5E:
	.zero		1
	.type		_ZN40_INTERNAL_121d718c_4_k_cu_a820efd9_599824cuda3std3__45__cpo4rendE,@object
	.size		_ZN40_INTERNAL_121d718c_4_k_cu_a820efd9_599824cuda3std3__45__cpo4rendE,(_ZN40_INTERNAL_121d718c_4_k_cu_a820efd9_599824cuda3std6ranges3__45__cpo9iter_swapE - _ZN40_INTERNAL_121d718c_4_k_cu_a820efd9_599824cuda3std3__45__cpo4rendE)
_ZN40_INTERNAL_121d718c_4_k_cu_a820efd9_599824cuda3std3__45__cpo4rendE:
	.zero		1
	.type		_ZN40_INTERNAL_121d718c_4_k_cu_a820efd9_599824cuda3std6ranges3__45__cpo9iter_swapE,@object
	.size		_ZN40_INTERNAL_121d718c_4_k_cu_a820efd9_599824cuda3std6ranges3__45__cpo9iter_swapE,(_ZN40_INTERNAL_121d718c_4_k_cu_a820efd9_599824cuda3std3__48unexpectE - _ZN40_INTERNAL_121d718c_4_k_cu_a820efd9_599824cuda3std6ranges3__45__cpo9iter_swapE)
_ZN40_INTERNAL_121d718c_4_k_cu_a820efd9_599824cuda3std6ranges3__45__cpo9iter_swapE:
	.zero		1
	.type		_ZN40_INTERNAL_121d718c_4_k_cu_a820efd9_599824cuda3std3__48unexpectE,@object
	.size		_ZN40_INTERNAL_121d718c_4_k_cu_a820efd9_599824cuda3std3__48unexpectE,(_ZN40_INTERNAL_121d718c_4_k_cu_a820efd9_599826thrust24THRUST_300001_SM_1000_NS8cuda_cub3parE - _ZN40_INTERNAL_121d718c_4_k_cu_a820efd9_599824cuda3std3__48unexpectE)
_ZN40_INTERNAL_121d718c_4_k_cu_a820efd9_599824cuda3std3__48unexpectE:
	.zero		1
	.type		_ZN40_INTERNAL_121d718c_4_k_cu_a820efd9_599826thrust24THRUST_300001_SM_1000_NS8cuda_cub3parE,@object
	.size		_ZN40_INTERNAL_121d718c_4_k_cu_a820efd9_599826thrust24THRUST_300001_SM_1000_NS8cuda_cub3parE,(.L_38 - _ZN40_INTERNAL_121d718c_4_k_cu_a820efd9_599826thrust24THRUST_300001_SM_1000_NS8cuda_cub3parE)
_ZN40_INTERNAL_121d718c_4_k_cu_a820efd9_599826thrust24THRUST_300001_SM_1000_NS8cuda_cub3parE:
	.zero		1
.L_38:


//--------------------- .nv.constant0._ZN3cub18CUB_300001_SM_10006detail11EmptyKernelIvEEvv --------------------------
	.section	.nv.constant0._ZN3cub18CUB_300001_SM_10006detail11EmptyKernelIvEEvv,"a",@progbits
	.sectionflags	@""
	.align	4
.nv.constant0._ZN3cub18CUB_300001_SM_10006detail11EmptyKernelIvEEvv:
	.zero		896


//--------------------- SYMBOLS --------------------------

	.type		.nv.reservedSmem.offset0,@object
	.size		.nv.reservedSmem.offset0,0x4
